//
// Generated by NVIDIA NVVM Compiler
//
// Compiler Build ID: CL-36424714
// Cuda compilation tools, release 13.0, V13.0.88
// Based on NVVM 20.0.0
//

.version 9.0
.target sm_100
.address_size 64

	// .globl	_Z5zerosiiPf

.visible .entry _Z5zerosiiPf(
	.param .u32 _Z5zerosiiPf_param_0,
	.param .u32 _Z5zerosiiPf_param_1,
	.param .u64 .ptr .align 1 _Z5zerosiiPf_param_2
)
{
	.reg .pred 	%p<4>;
	.reg .b32 	%r<15>;
	.reg .b64 	%rd<5>;

	ld.param.u32 	%r4, [_Z5zerosiiPf_param_0];
	ld.param.u32 	%r5, [_Z5zerosiiPf_param_1];
	ld.param.u64 	%rd1, [_Z5zerosiiPf_param_2];
	mov.u32 	%r6, %ctaid.x;
	mov.u32 	%r7, %ntid.x;
	mov.u32 	%r8, %tid.x;
	mad.lo.s32 	%r1, %r6, %r7, %r8;
	mov.u32 	%r9, %ctaid.y;
	mov.u32 	%r10, %ntid.y;
	mov.u32 	%r11, %tid.y;
	mad.lo.s32 	%r12, %r9, %r10, %r11;
	setp.ge.s32 	%p1, %r1, %r4;
	setp.ge.s32 	%p2, %r12, %r5;
	or.pred  	%p3, %p1, %p2;
	@%p3 bra 	$L__BB0_2;
	cvta.to.global.u64 	%rd2, %rd1;
	mad.lo.s32 	%r13, %r5, %r1, %r12;
	mul.wide.s32 	%rd3, %r13, 4;
	add.s64 	%rd4, %rd2, %rd3;
	mov.b32 	%r14, 0;
	st.global.u32 	[%rd4], %r14;
$L__BB0_2:
	ret;

}


// ===== COMPILED SASS (sm_100) =====

	.target	sm_100

	.elftype	@"ET_EXEC"


//--------------------- .note.nv.tkinfo           --------------------------
	.section	.note.nv.tkinfo,"",@"SHT_NOTE"
	.sectionflags	@"SHF_NOTE_NV_TKINFO"
	.tkinfo
        /*0018*/ 	.word	0x00000002
        /*0030*/ 	.string	""
        /*0030*/ 	.string	"ptxas"
        /*0030*/ 	.string	"Cuda compilation tools, release 13.0, V13.0.88"
        /*0030*/ 	.string	"Build cuda_13.0.r13.0/compiler.36424714_0"
        /*0030*/ 	.string	"-arch sm_100 -m 64 "



//--------------------- .note.nv.cuinfo           --------------------------
	.section	.note.nv.cuinfo,"",@"SHT_NOTE"
	.sectionflags	@"SHF_NOTE_NV_CUINFO"
        /*0018*/ 	.short	0x0002
        /*001a*/ 	.short	0x0064
        /*001c*/ 	.short	0x0082
	.zero		2


//--------------------- .nv.info                  --------------------------
	.section	.nv.info,"",@"SHT_CUDA_INFO"
	.align	4


	//----- nvinfo : EIATTR_REGCOUNT
	.align		4
        /*0000*/ 	.byte	0x04, 0x2f
        /*0002*/ 	.short	(.L_1 - .L_0)
	.align		4
.L_0:
        /*0004*/ 	.word	index@(_Z5zerosiiPf)
        /*0008*/ 	.word	0x00000008


	//----- nvinfo : EIATTR_FRAME_SIZE
	.align		4
.L_1:
        /*000c*/ 	.byte	0x04, 0x11
        /*000e*/ 	.short	(.L_3 - .L_2)
	.align		4
.L_2:
        /*0010*/ 	.word	index@(_Z5zerosiiPf)
        /*0014*/ 	.word	0x00000000


	//----- nvinfo : EIATTR_MIN_STACK_SIZE
	.align		4
.L_3:
        /*0018*/ 	.byte	0x04, 0x12
        /*001a*/ 	.short	(.L_5 - .L_4)
	.align		4
.L_4:
        /*001c*/ 	.word	index@(_Z5zerosiiPf)
        /*0020*/ 	.word	0x00000000
.L_5:


//--------------------- .nv.compat                --------------------------
	.section	.nv.compat,"",@"SHT_CUDA_COMPAT_INFO"
	.align	4
        /*0000*/ 	.byte	0x02, 0x09, 0x00, 0x00, 0x02, 0x02, 0x01, 0x00, 0x02, 0x05, 0x05, 0x00, 0x03, 0x07, 0x01, 0x01
        /*0010*/ 	.byte	0x02, 0x03, 0x00, 0x00, 0x02, 0x06, 0x01, 0x00, 0x04, 0x0b, 0x08, 0x00, 0x09, 0x00, 0x00, 0x00
        /*0020*/ 	.byte	0x00, 0x00, 0x00, 0x00


//--------------------- .nv.info._Z5zerosiiPf     --------------------------
	.section	.nv.info._Z5zerosiiPf,"",@"SHT_CUDA_INFO"
	.sectionflags	@""
	.align	4


	//----- nvinfo : EIATTR_CUDA_API_VERSION
	.align		4
        /*0000*/ 	.byte	0x04, 0x37
        /*0002*/ 	.short	(.L_7 - .L_6)
.L_6:
        /*0004*/ 	.word	0x00000082


	//----- nvinfo : EIATTR_KPARAM_INFO
	.align		4
.L_7:
        /*0008*/ 	.byte	0x04, 0x17
        /*000a*/ 	.short	(.L_9 - .L_8)
.L_8:
        /*000c*/ 	.word	0x00000000
        /*0010*/ 	.short	0x0002
        /*0012*/ 	.short	0x0008
        /*0014*/ 	.byte	0x00, 0xf5, 0x21, 0x00


	//----- nvinfo : EIATTR_KPARAM_INFO
	.align		4
.L_9:
        /*0018*/ 	.byte	0x04, 0x17
        /*001a*/ 	.short	(.L_11 - .L_10)
.L_10:
        /*001c*/ 	.word	0x00000000
        /*0020*/ 	.short	0x0001
        /*0022*/ 	.short	0x0004
        /*0024*/ 	.byte	0x00, 0xf0, 0x11, 0x00


	//----- nvinfo : EIATTR_KPARAM_INFO
	.align		4
.L_11:
        /*0028*/ 	.byte	0x04, 0x17
        /*002a*/ 	.short	(.L_13 - .L_12)
.L_12:
        /*002c*/ 	.word	0x00000000
        /*0030*/ 	.short	0x0000
        /*0032*/ 	.short	0x0000
        /*0034*/ 	.byte	0x00, 0xf0, 0x11, 0x00


	//----- nvinfo : EIATTR_SPARSE_MMA_MASK
	.align		4
.L_13:
        /*0038*/ 	.byte	0x03, 0x50
        /*003a*/ 	.short	0x0000


	//----- nvinfo : EIATTR_MAXREG_COUNT
	.align		4
        /*003c*/ 	.byte	0x03, 0x1b
        /*003e*/ 	.short	0x00ff


	//----- nvinfo : EIATTR_MERCURY_ISA_VERSION
	.align		4
        /*0040*/ 	.byte	0x03, 0x5f
        /*0042*/ 	.short	0x0101


	//----- nvinfo : EIATTR_VRC_CTA_INIT_COUNT
	.align		4
        /*0044*/ 	.byte	0x02, 0x4a
	.zero		1
	.zero		1


	//----- nvinfo : EIATTR_EXIT_INSTR_OFFSETS
	.align		4
        /*0048*/ 	.byte	0x04, 0x1c
        /*004a*/ 	.short	(.L_15 - .L_14)


	//   ....[0]....
.L_14:
        /*004c*/ 	.word	0x000000c0


	//   ....[1]....
        /*0050*/ 	.word	0x00000120


	//----- nvinfo : EIATTR_CBANK_PARAM_SIZE
	.align		4
.L_15:
        /*0054*/ 	.byte	0x03, 0x19
        /*0056*/ 	.short	0x0010


	//----- nvinfo : EIATTR_PARAM_CBANK
	.align		4
        /*0058*/ 	.byte	0x04, 0x0a
        /*005a*/ 	.short	(.L_17 - .L_16)
	.align		4
.L_16:
        /*005c*/ 	.word	index@(.nv.constant0._Z5zerosiiPf)
        /*0060*/ 	.short	0x0380
        /*0062*/ 	.short	0x0010


	//----- nvinfo : EIATTR_SW_WAR
	.align		4
.L_17:
        /*0064*/ 	.byte	0x04, 0x36
        /*0066*/ 	.short	(.L_19 - .L_18)
.L_18:
        /*0068*/ 	.word	0x00000008
.L_19:


//--------------------- .nv.callgraph             --------------------------
	.section	.nv.callgraph,"",@"SHT_CUDA_CALLGRAPH"
	.align	4
	.sectionentsize	8
	.align		4
        /*0000*/ 	.word	0x00000000
	.align		4
        /*0004*/ 	.word	0xffffffff
	.align		4
        /*0008*/ 	.word	0x00000000
	.align		4
        /*000c*/ 	.word	0xfffffffe
	.align		4
        /*0010*/ 	.word	0x00000000
	.align		4
        /*0014*/ 	.word	0xfffffffd
	.align		4
        /*0018*/ 	.word	0x00000000
	.align		4
        /*001c*/ 	.word	0xfffffffc


//--------------------- .text._Z5zerosiiPf        --------------------------
	.section	.text._Z5zerosiiPf,"ax",@progbits
	.align	128
        .global         _Z5zerosiiPf
        .type           _Z5zerosiiPf,@function
        .size           _Z5zerosiiPf,(.L_x_1 - _Z5zerosiiPf)
        .other          _Z5zerosiiPf,@"STO_CUDA_ENTRY STV_DEFAULT"
_Z5zerosiiPf:
.text._Z5zerosiiPf:
[----:B------:R-:W-:Y:S01]  /*0000*/  LDC R1, c[0x0][0x37c] ;  /* 0x0000df00ff017b82 */ /* 0x000fe20000000800 */
[----:B------:R-:W0:Y:S07]  /*0010*/  S2R R2, SR_TID.Y ;  /* 0x0000000000027919 */ /* 0x000e2e0000002200 */
[----:B------:R-:W1:Y:S01]  /*0020*/  LDC R0, c[0x0][0x360] ;  /* 0x0000d800ff007b82 */ /* 0x000e620000000800 */
[----:B------:R-:W2:Y:S01]  /*0030*/  LDCU.64 UR6, c[0x0][0x380] ;  /* 0x00007000ff0677ac */ /* 0x000ea20008000a00 */
[----:B------:R-:W1:Y:S06]  /*0040*/  S2R R3, SR_TID.X ;  /* 0x0000000000037919 */ /* 0x000e6c0000002100 */
[----:B------:R-:W0:Y:S08]  /*0050*/  S2UR UR5, SR_CTAID.Y ;  /* 0x00000000000579c3 */ /* 0x000e300000002600 */
[----:B------:R-:W0:Y:S08]  /*0060*/  LDC R5, c[0x0][0x364] ;  /* 0x0000d900ff057b82 */ /* 0x000e300000000800 */
[----:B------:R-:W1:Y:S01]  /*0070*/  S2UR UR4, SR_CTAID.X ;  /* 0x00000000000479c3 */ /* 0x000e620000002500 */
[----:B0-----:R-:W-:-:S05]  /*0080*/  IMAD R5, R5, UR5, R2 ;  /* 0x0000000505057c24 */ /* 0x001fca000f8e0202 */
[----:B--2---:R-:W-:Y:S01]  /*0090*/  ISETP.GE.AND P0, PT, R5, UR7, PT ;  /* 0x0000000705007c0c */ /* 0x004fe2000bf06270 */
[----:B-1----:R-:W-:-:S05]  /*00a0*/  IMAD R0, R0, UR4, R3 ;  /* 0x0000000400007c24 */ /* 0x002fca000f8e0203 */
[----:B------:R-:W-:-:S13]  /*00b0*/  ISETP.GE.OR P0, PT, R0, UR6, P0 ;  /* 0x0000000600007c0c */ /* 0x000fda0008706670 */
[----:B------:R-:W-:Y:S05]  /*00c0*/  @P0 EXIT ;  /* 0x000000000000094d */ /* 0x000fea0003800000 */
[----:B------:R-:W0:Y:S01]  /*00d0*/  LDC.64 R2, c[0x0][0x388] ;  /* 0x0000e200ff027b82 */ /* 0x000e220000000a00 */
[----:B------:R-:W1:Y:S01]  /*00e0*/  LDCU.64 UR4, c[0x0][0x358] ;  /* 0x00006b00ff0477ac */ /* 0x000e620008000a00 */
[----:B------:R-:W-:-:S04]  /*00f0*/  IMAD R5, R0, UR7, R5 ;  /* 0x0000000700057c24 */ /* 0x000fc8000f8e0205 */
[----:B0-----:R-:W-:-:S05]  /*0100*/  IMAD.WIDE R2, R5, 0x4, R2 ;  /* 0x0000000405027825 */ /* 0x001fca00078e0202 */
[----:B-1----:R-:W-:Y:S01]  /*0110*/  STG.E desc[UR4][R2.64], RZ ;  /* 0x000000ff02007986 */ /* 0x002fe2000c101904 */
[----:B------:R-:W-:Y:S05]  /*0120*/  EXIT ;  /* 0x000000000000794d */ /* 0x000fea0003800000 */
.L_x_0:
[----:B------:R-:W-:-:S00]  /*0130*/  BRA `(.L_x_0) ;  /* 0xfffffffc00fc7947 */ /* 0x000fc0000383ffff */
[----:B------:R-:W-:-:S00]  /*0140*/  NOP ;  /* 0x0000000000007918 */ /* 0x000fc00000000000 */
        /* <DEDUP_REMOVED lines=11> */
.L_x_1:


//--------------------- .nv.shared.reserved.0     --------------------------
	.section	.nv.shared.reserved.0,"aw",@nobits
	.weak		__nv_reservedSMEM_offset_0_alias
	.size		__nv_reservedSMEM_offset_0_alias, 0, 64
	.other		__nv_reservedSMEM_offset_0_alias,@"STO_CUDA_RESERVED_SHARED STV_DEFAULT"
__nv_reservedSMEM_offset_0_alias:
	.zero		0
	.zero		64


//--------------------- .nv.constant0._Z5zerosiiPf --------------------------
	.section	.nv.constant0._Z5zerosiiPf,"a",@progbits
	.sectionflags	@""
	.align	4
.nv.constant0._Z5zerosiiPf:
	.zero		912


//--------------------- SYMBOLS --------------------------

	.type		.nv.reservedSmem.offset0,@object
	.size		.nv.reservedSmem.offset0,0x4
